	.headerflags	@"EF_CUDA_TEXMODE_UNIFIED EF_CUDA_64BIT_ADDRESS EF_CUDA_ACCELERATORS EF_CUDA_SM90 EF_CUDA_VIRTUAL_SM(EF_CUDA_SM90)"
	.elftype	@"ET_EXEC"


//--------------------- .nv.info                  --------------------------
	.section	.nv.info,"",@"SHT_CUDA_INFO"
	.align	4


	//----- nvinfo : EIATTR_REGCOUNT
	.align		4
        /*0000*/ 	.byte	0x04, 0x2f
        /*0002*/ 	.short	(.L_1 - .L_0)
	.align		4
.L_0:
        /*0004*/ 	.word	index@(triton_poi_fused_convolution_relu_10)
        /*0008*/ 	.word	0x0000000c


	//----- nvinfo : EIATTR_MIN_STACK_SIZE
	.align		4
.L_1:
        /*000c*/ 	.byte	0x04, 0x12
        /*000e*/ 	.short	(.L_3 - .L_2)
	.align		4
.L_2:
        /*0010*/ 	.word	index@(triton_poi_fused_convolution_relu_10)
        /*0014*/ 	.word	0x00000000


	//----- nvinfo : EIATTR_FRAME_SIZE
	.align		4
.L_3:
        /*0018*/ 	.byte	0x04, 0x11
        /*001a*/ 	.short	(.L_5 - .L_4)
	.align		4
.L_4:
        /*001c*/ 	.word	index@(triton_poi_fused_convolution_relu_10)
        /*0020*/ 	.word	0x00000000


	//----- nvinfo : EIATTR_MIN_STACK_SIZE
	.align		4
.L_5:
        /*0024*/ 	.byte	0x04, 0x12
        /*0026*/ 	.short	(.L_7 - .L_6)
	.align		4
.L_6:
        /*0028*/ 	.word	index@(triton_poi_fused_convolution_relu_10)
        /*002c*/ 	.word	0x00000000
.L_7:


//--------------------- .nv.info.triton_poi_fused_convolution_relu_10 --------------------------
	.section	.nv.info.triton_poi_fused_convolution_relu_10,"",@"SHT_CUDA_INFO"
	.sectionflags	@""
	.align	4


	//----- nvinfo : EIATTR_CUDA_API_VERSION
	.align		4
        /*0000*/ 	.byte	0x04, 0x37
        /*0002*/ 	.short	(.L_9 - .L_8)
.L_8:
        /*0004*/ 	.word	0x0000007c


	//----- nvinfo : EIATTR_KPARAM_INFO
	.align		4
.L_9:
        /*0008*/ 	.byte	0x04, 0x17
        /*000a*/ 	.short	(.L_11 - .L_10)
.L_10:
        /*000c*/ 	.word	0x00000000
        /*0010*/ 	.short	0x0002
        /*0012*/ 	.short	0x0010
        /*0014*/ 	.byte	0x00, 0xf0, 0x11, 0x00


	//----- nvinfo : EIATTR_KPARAM_INFO
	.align		4
.L_11:
        /*0018*/ 	.byte	0x04, 0x17
        /*001a*/ 	.short	(.L_13 - .L_12)
.L_12:
        /*001c*/ 	.word	0x00000000
        /*0020*/ 	.short	0x0001
        /*0022*/ 	.short	0x0008
        /*0024*/ 	.byte	0x00, 0xf4, 0x21, 0x00


	//----- nvinfo : EIATTR_KPARAM_INFO
	.align		4
.L_13:
        /*0028*/ 	.byte	0x04, 0x17
        /*002a*/ 	.short	(.L_15 - .L_14)
.L_14:
        /*002c*/ 	.word	0x00000000
        /*0030*/ 	.short	0x0000
        /*0032*/ 	.short	0x0000
        /*0034*/ 	.byte	0x00, 0xf4, 0x21, 0x00


	//----- nvinfo : EIATTR_SPARSE_MMA_MASK
	.align		4
.L_15:
        /*0038*/ 	.byte	0x03, 0x50
        /*003a*/ 	.short	0x0000


	//----- nvinfo : EIATTR_MAXREG_COUNT
	.align		4
        /*003c*/ 	.byte	0x03, 0x1b
        /*003e*/ 	.short	0x00ff


	//----- nvinfo : EIATTR_EXIT_INSTR_OFFSETS
	.align		4
        /*0040*/ 	.byte	0x04, 0x1c
        /*0042*/ 	.short	(.L_17 - .L_16)


	//   ....[0]....
.L_16:
        /*0044*/ 	.word	0x00000160


	//   ....[1]....
        /*0048*/ 	.word	0x00000180


	//----- nvinfo : EIATTR_REQNTID
	.align		4
.L_17:
        /*004c*/ 	.byte	0x04, 0x10
        /*004e*/ 	.short	(.L_19 - .L_18)
.L_18:
        /*0050*/ 	.word	0x00000080
        /*0054*/ 	.word	0x00000001
        /*0058*/ 	.word	0x00000001


	//----- nvinfo : EIATTR_CBANK_PARAM_SIZE
	.align		4
.L_19:
        /*005c*/ 	.byte	0x03, 0x19
        /*005e*/ 	.short	0x0014


	//----- nvinfo : EIATTR_PARAM_CBANK
	.align		4
        /*0060*/ 	.byte	0x04, 0x0a
        /*0062*/ 	.short	(.L_21 - .L_20)
	.align		4
.L_20:
        /*0064*/ 	.word	index@(.nv.constant0.triton_poi_fused_convolution_relu_10)
        /*0068*/ 	.short	0x0210
        /*006a*/ 	.short	0x0014


	//----- nvinfo : EIATTR_SW_WAR
	.align		4
.L_21:
        /*006c*/ 	.byte	0x04, 0x36
        /*006e*/ 	.short	(.L_23 - .L_22)
.L_22:
        /*0070*/ 	.word	0x00000008
.L_23:


//--------------------- .nv.callgraph             --------------------------
	.section	.nv.callgraph,"",@"SHT_CUDA_CALLGRAPH"
	.align	4
	.sectionentsize	8
	.align		4
        /*0000*/ 	.word	0x00000000
	.align		4
        /*0004*/ 	.word	0xffffffff
	.align		4
        /*0008*/ 	.word	0x00000000
	.align		4
        /*000c*/ 	.word	0xfffffffe
	.align		4
        /*0010*/ 	.word	0x00000000
	.align		4
        /*0014*/ 	.word	0xfffffffd
	.align		4
        /*0018*/ 	.word	0x00000000
	.align		4
        /*001c*/ 	.word	0xfffffffc


//--------------------- .text.triton_poi_fused_convolution_relu_10 --------------------------
	.section	.text.triton_poi_fused_convolution_relu_10,"ax",@progbits
	.align	128
        .global         triton_poi_fused_convolution_relu_10
        .type           triton_poi_fused_convolution_relu_10,@function
        .size           triton_poi_fused_convolution_relu_10,(.L_x_1 - triton_poi_fused_convolution_relu_10)
        .other          triton_poi_fused_convolution_relu_10,@"STO_CUDA_ENTRY STV_DEFAULT"
triton_poi_fused_convolution_relu_10:
.text.triton_poi_fused_convolution_relu_10:
[----:B------:R-:W0:Y:S02]  /*0000*/  LDC R1, c[0x0][0x28] ;  /* 0x00000a00ff017b82 */ /* 0x000e240000000800 */
[----:B------:R-:W1:Y:S01]  /*0010*/  S2R R0, SR_TID.X ;  /* 0x0000000000007919 */ /* 0x000e620000002100 */
[----:B------:R-:W2:Y:S01]  /*0020*/  LDC.64 R2, c[0x0][0x210] ;  /* 0x00008400ff027b82 */ /* 0x000ea20000000a00 */
[----:B------:R-:W-:Y:S01]  /*0030*/  ULDC.64 UR4, c[0x0][0x208] ;  /* 0x0000820000047ab9 */ /* 0x000fe20000000a00 */
[----:B------:R-:W3:Y:S06]  /*0040*/  S2R R7, SR_CTAID.X ;  /* 0x0000000000077919 */ /* 0x000eec0000002500 */
[----:B------:R-:W4:Y:S01]  /*0050*/  LDC.64 R4, c[0x0][0x218] ;  /* 0x00008600ff047b82 */ /* 0x000f220000000a00 */
[----:B-1----:R-:W-:-:S05]  /*0060*/  LOP3.LUT R0, R0, 0x7f, RZ, 0xc0, !PT ;  /* 0x0000007f00007812 */ /* 0x002fca00078ec0ff */
[----:B---3--:R-:W-:-:S04]  /*0070*/  IMAD R7, R7, 0x80, R0 ;  /* 0x0000008007077824 */ /* 0x008fc800078e0200 */
[C---:B------:R-:W-:Y:S01]  /*0080*/  IMAD.HI R0, R7.reuse, 0x2aaaaaab, RZ ;  /* 0x2aaaaaab07007827 */ /* 0x040fe200078e02ff */
[----:B------:R-:W-:-:S03]  /*0090*/  ISETP.GE.AND P1, PT, R7, 0x3600, PT ;  /* 0x000036000700780c */ /* 0x000fc60003f26270 */
[----:B--2---:R-:W-:Y:S01]  /*00a0*/  IMAD.WIDE R2, R7, 0x4, R2 ;  /* 0x0000000407027825 */ /* 0x004fe200078e0202 */
[----:B------:R-:W-:-:S04]  /*00b0*/  SHF.R.U32.HI R9, RZ, 0x1f, R0 ;  /* 0x0000001fff097819 */ /* 0x000fc80000011600 */
[----:B------:R-:W-:-:S05]  /*00c0*/  LEA.HI R0, R0, R9, RZ, 0x1a ;  /* 0x0000000900007211 */ /* 0x000fca00078fd0ff */
[----:B------:R-:W-:Y:S01]  /*00d0*/  IMAD R9, R0, -0x180, R7 ;  /* 0xfffffe8000097824 */ /* 0x000fe200078e0207 */
[----:B------:R-:W-:Y:S01]  /*00e0*/  HFMA2.MMA R0, -RZ, RZ, 0, 0 ;  /* 0x00000000ff007435 */ /* 0x000fe200000001ff */
[----:B------:R-:W-:Y:S02]  /*00f0*/  IMAD.MOV.U32 R7, RZ, RZ, RZ ;  /* 0x000000ffff077224 */ /* 0x000fe400078e00ff */
[----:B----4-:R-:W-:-:S05]  /*0100*/  IMAD.WIDE R4, R9, 0x4, R4 ;  /* 0x0000000409047825 */ /* 0x010fca00078e0204 */
[----:B------:R-:W2:Y:S04]  /*0110*/  @!P1 LDG.E.EL R7, desc[UR4][R4.64] ;  /* 0x0000000404079981 */ /* 0x000ea8000c2e1900 */
[----:B------:R-:W2:Y:S02]  /*0120*/  @!P1 LDG.E R0, desc[UR4][R2.64] ;  /* 0x0000000402009981 */ /* 0x000ea4000c1e1900 */
[----:B--2---:R-:W-:Y:S01]  /*0130*/  FADD R6, R7, R0 ;  /* 0x0000000007067221 */ /* 0x004fe20000000000 */
[----:B------:R-:W-:-:S04]  /*0140*/  FSETP.GEU.AND P0, PT, R0, -R7, PT ;  /* 0x800000070000720b */ /* 0x000fc80003f0e000 */
[----:B------:R-:W-:Y:S01]  /*0150*/  FSEL R7, R6, RZ, P0 ;  /* 0x000000ff06077208 */ /* 0x000fe20000000000 */
[----:B------:R-:W-:Y:S08]  /*0160*/  @P1 EXIT ;  /* 0x000000000000194d */ /* 0x000ff00003800000 */
[----:B------:R-:W-:Y:S01]  /*0170*/  STG.E desc[UR4][R2.64], R7 ;  /* 0x0000000702007986 */ /* 0x000fe2000c101904 */
[----:B------:R-:W-:Y:S05]  /*0180*/  EXIT ;  /* 0x000000000000794d */ /* 0x000fea0003800000 */
.L_x_0:
[----:B------:R-:W-:-:S00]  /*0190*/  BRA `(.L_x_0) ;  /* 0xfffffffc00fc7947 */ /* 0x000fc0000383ffff */
[----:B------:R-:W-:-:S00]  /*01a0*/  NOP ;  /* 0x0000000000007918 */ /* 0x000fc00000000000 */
        /* <DEDUP_REMOVED lines=13> */
.L_x_1:


//--------------------- .nv.constant0.triton_poi_fused_convolution_relu_10 --------------------------
	.section	.nv.constant0.triton_poi_fused_convolution_relu_10,"a",@progbits
	.sectionflags	@""
	.align	4
.nv.constant0.triton_poi_fused_convolution_relu_10:
	.zero		548
